//
// Generated by NVIDIA NVVM Compiler
//
// Compiler Build ID: CL-36424714
// Cuda compilation tools, release 13.0, V13.0.88
// Based on NVVM 20.0.0
//

.version 9.0
.target sm_100
.address_size 64

	// .globl	_Z6kernelP6uchar4iii
.const .align 8 .b8 constMem[3328];

.visible .entry _Z6kernelP6uchar4iii(
	.param .u64 .ptr .align 1 _Z6kernelP6uchar4iii_param_0,
	.param .u32 _Z6kernelP6uchar4iii_param_1,
	.param .u32 _Z6kernelP6uchar4iii_param_2,
	.param .u32 _Z6kernelP6uchar4iii_param_3
)
{
	.reg .pred 	%p<18>;
	.reg .b16 	%rs<8>;
	.reg .b32 	%r<59>;
	.reg .b64 	%rd<34>;
	.reg .b64 	%fd<242>;

	ld.param.u64 	%rd9, [_Z6kernelP6uchar4iii_param_0];
	ld.param.u32 	%r24, [_Z6kernelP6uchar4iii_param_1];
	ld.param.u32 	%r25, [_Z6kernelP6uchar4iii_param_2];
	ld.param.u32 	%r23, [_Z6kernelP6uchar4iii_param_3];
	cvta.to.global.u64 	%rd1, %rd9;
	mov.u32 	%r26, %tid.x;
	mov.u32 	%r27, %ctaid.x;
	mov.u32 	%r28, %ntid.x;
	mad.lo.s32 	%r48, %r27, %r28, %r26;
	mov.u32 	%r29, %nctaid.x;
	mul.lo.s32 	%r2, %r28, %r29;
	mul.lo.s32 	%r3, %r25, %r24;
	setp.ge.s32 	%p1, %r48, %r3;
	@%p1 bra 	$L__BB0_13;
	setp.gt.s32 	%p2, %r23, 0;
	@%p2 bra 	$L__BB0_2;
	bra.uni 	$L__BB0_12;
$L__BB0_2:
	and.b32  	%r44, %r23, 3;
	mov.u64 	%rd25, constMem;
$L__BB0_3:
	setp.lt.u32 	%p4, %r23, 4;
	mul.wide.s32 	%rd12, %r48, 4;
	add.s64 	%rd2, %rd1, %rd12;
	.pragma "used_bytes_mask 7";
	ld.global.u32 	%r32, [%rd2];
	bfe.u32 	%r33, %r32, 0, 8;
	cvt.u16.u32 	%rs2, %r33;
	and.b16  	%rs3, %rs2, 255;
	bfe.u32 	%r34, %r32, 8, 8;
	cvt.u16.u32 	%rs4, %r34;
	and.b16  	%rs5, %rs4, 255;
	bfe.u32 	%r35, %r32, 16, 8;
	cvt.u16.u32 	%rs6, %r35;
	and.b16  	%rs7, %rs6, 255;
	cvt.rn.f64.u16 	%fd1, %rs3;
	cvt.rn.f64.u16 	%fd2, %rs5;
	cvt.rn.f64.u16 	%fd3, %rs7;
	mov.f64 	%fd240, 0dC120000000000000;
	mov.b32 	%r55, 0;
	mov.u32 	%r51, %r55;
	@%p4 bra 	$L__BB0_6;
	mov.u64 	%rd16, constMem;
	add.s64 	%rd33, %rd16, 48;
	add.s64 	%rd32, %rd16, 1048;
	add.s64 	%rd31, %rd16, 3096;
	mov.f64 	%fd240, 0dC120000000000000;
	mov.b32 	%r49, 0;
	mov.u32 	%r51, %r49;
$L__BB0_5:
	.pragma "nounroll";
	ld.const.f64 	%fd11, [%rd33+-48];
	sub.f64 	%fd12, %fd1, %fd11;
	ld.const.f64 	%fd13, [%rd32+-280];
	ld.const.f64 	%fd14, [%rd33+-40];
	sub.f64 	%fd15, %fd2, %fd14;
	ld.const.f64 	%fd16, [%rd32+-256];
	mul.f64 	%fd17, %fd15, %fd16;
	fma.rn.f64 	%fd18, %fd12, %fd13, %fd17;
	ld.const.f64 	%fd19, [%rd33+-32];
	sub.f64 	%fd20, %fd3, %fd19;
	ld.const.f64 	%fd21, [%rd32+-232];
	fma.rn.f64 	%fd22, %fd20, %fd21, %fd18;
	neg.f64 	%fd23, %fd15;
	ld.const.f64 	%fd24, [%rd32+-272];
	ld.const.f64 	%fd25, [%rd32+-248];
	mul.f64 	%fd26, %fd15, %fd25;
	fma.rn.f64 	%fd27, %fd12, %fd24, %fd26;
	ld.const.f64 	%fd28, [%rd32+-224];
	fma.rn.f64 	%fd29, %fd20, %fd28, %fd27;
	mul.f64 	%fd30, %fd29, %fd23;
	mul.f64 	%fd31, %fd12, %fd22;
	sub.f64 	%fd32, %fd30, %fd31;
	ld.const.f64 	%fd33, [%rd32+-264];
	ld.const.f64 	%fd34, [%rd32+-240];
	mul.f64 	%fd35, %fd15, %fd34;
	fma.rn.f64 	%fd36, %fd12, %fd33, %fd35;
	ld.const.f64 	%fd37, [%rd32+-216];
	fma.rn.f64 	%fd38, %fd20, %fd37, %fd36;
	mul.f64 	%fd39, %fd20, %fd38;
	sub.f64 	%fd40, %fd32, %fd39;
	ld.const.f64 	%fd41, [%rd31+-24];
	sub.f64 	%fd42, %fd40, %fd41;
	setp.gt.f64 	%p5, %fd42, %fd240;
	selp.f64 	%fd43, %fd42, %fd240, %p5;
	selp.b32 	%r37, %r49, %r51, %p5;
	ld.const.f64 	%fd44, [%rd33+-24];
	sub.f64 	%fd45, %fd1, %fd44;
	ld.const.f64 	%fd46, [%rd32+-208];
	ld.const.f64 	%fd47, [%rd33+-16];
	sub.f64 	%fd48, %fd2, %fd47;
	ld.const.f64 	%fd49, [%rd32+-184];
	mul.f64 	%fd50, %fd48, %fd49;
	fma.rn.f64 	%fd51, %fd45, %fd46, %fd50;
	ld.const.f64 	%fd52, [%rd33+-8];
	sub.f64 	%fd53, %fd3, %fd52;
	ld.const.f64 	%fd54, [%rd32+-160];
	fma.rn.f64 	%fd55, %fd53, %fd54, %fd51;
	neg.f64 	%fd56, %fd48;
	ld.const.f64 	%fd57, [%rd32+-200];
	ld.const.f64 	%fd58, [%rd32+-176];
	mul.f64 	%fd59, %fd48, %fd58;
	fma.rn.f64 	%fd60, %fd45, %fd57, %fd59;
	ld.const.f64 	%fd61, [%rd32+-152];
	fma.rn.f64 	%fd62, %fd53, %fd61, %fd60;
	mul.f64 	%fd63, %fd62, %fd56;
	mul.f64 	%fd64, %fd45, %fd55;
	sub.f64 	%fd65, %fd63, %fd64;
	ld.const.f64 	%fd66, [%rd32+-192];
	ld.const.f64 	%fd67, [%rd32+-168];
	mul.f64 	%fd68, %fd48, %fd67;
	fma.rn.f64 	%fd69, %fd45, %fd66, %fd68;
	ld.const.f64 	%fd70, [%rd32+-144];
	fma.rn.f64 	%fd71, %fd53, %fd70, %fd69;
	mul.f64 	%fd72, %fd53, %fd71;
	sub.f64 	%fd73, %fd65, %fd72;
	ld.const.f64 	%fd74, [%rd31+-16];
	sub.f64 	%fd75, %fd73, %fd74;
	setp.gt.f64 	%p6, %fd75, %fd43;
	selp.f64 	%fd76, %fd75, %fd43, %p6;
	add.s32 	%r38, %r49, 1;
	selp.b32 	%r39, %r38, %r37, %p6;
	ld.const.f64 	%fd77, [%rd33];
	sub.f64 	%fd78, %fd1, %fd77;
	ld.const.f64 	%fd79, [%rd32+-136];
	ld.const.f64 	%fd80, [%rd33+8];
	sub.f64 	%fd81, %fd2, %fd80;
	ld.const.f64 	%fd82, [%rd32+-112];
	mul.f64 	%fd83, %fd81, %fd82;
	fma.rn.f64 	%fd84, %fd78, %fd79, %fd83;
	ld.const.f64 	%fd85, [%rd33+16];
	sub.f64 	%fd86, %fd3, %fd85;
	ld.const.f64 	%fd87, [%rd32+-88];
	fma.rn.f64 	%fd88, %fd86, %fd87, %fd84;
	neg.f64 	%fd89, %fd81;
	ld.const.f64 	%fd90, [%rd32+-128];
	ld.const.f64 	%fd91, [%rd32+-104];
	mul.f64 	%fd92, %fd81, %fd91;
	fma.rn.f64 	%fd93, %fd78, %fd90, %fd92;
	ld.const.f64 	%fd94, [%rd32+-80];
	fma.rn.f64 	%fd95, %fd86, %fd94, %fd93;
	mul.f64 	%fd96, %fd95, %fd89;
	mul.f64 	%fd97, %fd78, %fd88;
	sub.f64 	%fd98, %fd96, %fd97;
	ld.const.f64 	%fd99, [%rd32+-120];
	ld.const.f64 	%fd100, [%rd32+-96];
	mul.f64 	%fd101, %fd81, %fd100;
	fma.rn.f64 	%fd102, %fd78, %fd99, %fd101;
	ld.const.f64 	%fd103, [%rd32+-72];
	fma.rn.f64 	%fd104, %fd86, %fd103, %fd102;
	mul.f64 	%fd105, %fd86, %fd104;
	sub.f64 	%fd106, %fd98, %fd105;
	ld.const.f64 	%fd107, [%rd31+-8];
	sub.f64 	%fd108, %fd106, %fd107;
	setp.gt.f64 	%p7, %fd108, %fd76;
	selp.f64 	%fd109, %fd108, %fd76, %p7;
	add.s32 	%r40, %r49, 2;
	selp.b32 	%r41, %r40, %r39, %p7;
	ld.const.f64 	%fd110, [%rd33+24];
	sub.f64 	%fd111, %fd1, %fd110;
	ld.const.f64 	%fd112, [%rd32+-64];
	ld.const.f64 	%fd113, [%rd33+32];
	sub.f64 	%fd114, %fd2, %fd113;
	ld.const.f64 	%fd115, [%rd32+-40];
	mul.f64 	%fd116, %fd114, %fd115;
	fma.rn.f64 	%fd117, %fd111, %fd112, %fd116;
	ld.const.f64 	%fd118, [%rd33+40];
	sub.f64 	%fd119, %fd3, %fd118;
	ld.const.f64 	%fd120, [%rd32+-16];
	fma.rn.f64 	%fd121, %fd119, %fd120, %fd117;
	neg.f64 	%fd122, %fd114;
	ld.const.f64 	%fd123, [%rd32+-56];
	ld.const.f64 	%fd124, [%rd32+-32];
	mul.f64 	%fd125, %fd114, %fd124;
	fma.rn.f64 	%fd126, %fd111, %fd123, %fd125;
	ld.const.f64 	%fd127, [%rd32+-8];
	fma.rn.f64 	%fd128, %fd119, %fd127, %fd126;
	mul.f64 	%fd129, %fd128, %fd122;
	mul.f64 	%fd130, %fd111, %fd121;
	sub.f64 	%fd131, %fd129, %fd130;
	ld.const.f64 	%fd132, [%rd32+-48];
	ld.const.f64 	%fd133, [%rd32+-24];
	mul.f64 	%fd134, %fd114, %fd133;
	fma.rn.f64 	%fd135, %fd111, %fd132, %fd134;
	ld.const.f64 	%fd136, [%rd32];
	fma.rn.f64 	%fd137, %fd119, %fd136, %fd135;
	mul.f64 	%fd138, %fd119, %fd137;
	sub.f64 	%fd139, %fd131, %fd138;
	ld.const.f64 	%fd140, [%rd31];
	sub.f64 	%fd141, %fd139, %fd140;
	setp.gt.f64 	%p8, %fd141, %fd109;
	selp.f64 	%fd240, %fd141, %fd109, %p8;
	add.s32 	%r42, %r49, 3;
	selp.b32 	%r51, %r42, %r41, %p8;
	add.s64 	%rd33, %rd33, 96;
	add.s64 	%rd32, %rd32, 288;
	add.s64 	%rd31, %rd31, 32;
	add.s32 	%r49, %r49, 4;
	and.b32  	%r55, %r23, 2147483644;
	setp.ne.s32 	%p9, %r49, %r55;
	@%p9 bra 	$L__BB0_5;
$L__BB0_6:
	setp.eq.s32 	%p10, %r44, 0;
	@%p10 bra 	$L__BB0_11;
	setp.eq.s32 	%p11, %r44, 1;
	@%p11 bra 	$L__BB0_9;
	mul.wide.u32 	%rd17, %r55, 24;
	add.s64 	%rd19, %rd25, %rd17;
	ld.const.f64 	%fd142, [%rd19];
	sub.f64 	%fd143, %fd1, %fd142;
	mul.wide.u32 	%rd20, %r55, 72;
	add.s64 	%rd21, %rd25, %rd20;
	ld.const.f64 	%fd144, [%rd21+768];
	ld.const.f64 	%fd145, [%rd19+8];
	sub.f64 	%fd146, %fd2, %fd145;
	ld.const.f64 	%fd147, [%rd21+792];
	mul.f64 	%fd148, %fd146, %fd147;
	fma.rn.f64 	%fd149, %fd143, %fd144, %fd148;
	ld.const.f64 	%fd150, [%rd19+16];
	sub.f64 	%fd151, %fd3, %fd150;
	ld.const.f64 	%fd152, [%rd21+816];
	fma.rn.f64 	%fd153, %fd151, %fd152, %fd149;
	neg.f64 	%fd154, %fd146;
	ld.const.f64 	%fd155, [%rd21+776];
	ld.const.f64 	%fd156, [%rd21+800];
	mul.f64 	%fd157, %fd146, %fd156;
	fma.rn.f64 	%fd158, %fd143, %fd155, %fd157;
	ld.const.f64 	%fd159, [%rd21+824];
	fma.rn.f64 	%fd160, %fd151, %fd159, %fd158;
	mul.f64 	%fd161, %fd160, %fd154;
	mul.f64 	%fd162, %fd143, %fd153;
	sub.f64 	%fd163, %fd161, %fd162;
	ld.const.f64 	%fd164, [%rd21+784];
	ld.const.f64 	%fd165, [%rd21+808];
	mul.f64 	%fd166, %fd146, %fd165;
	fma.rn.f64 	%fd167, %fd143, %fd164, %fd166;
	ld.const.f64 	%fd168, [%rd21+832];
	fma.rn.f64 	%fd169, %fd151, %fd168, %fd167;
	mul.f64 	%fd170, %fd151, %fd169;
	sub.f64 	%fd171, %fd163, %fd170;
	mul.wide.u32 	%rd22, %r55, 8;
	add.s64 	%rd23, %rd25, %rd22;
	ld.const.f64 	%fd172, [%rd23+3072];
	sub.f64 	%fd173, %fd171, %fd172;
	setp.gt.f64 	%p12, %fd173, %fd240;
	selp.f64 	%fd174, %fd173, %fd240, %p12;
	selp.b32 	%r45, %r55, %r51, %p12;
	add.s32 	%r46, %r55, 1;
	ld.const.f64 	%fd175, [%rd19+24];
	sub.f64 	%fd176, %fd1, %fd175;
	ld.const.f64 	%fd177, [%rd21+840];
	ld.const.f64 	%fd178, [%rd19+32];
	sub.f64 	%fd179, %fd2, %fd178;
	ld.const.f64 	%fd180, [%rd21+864];
	mul.f64 	%fd181, %fd179, %fd180;
	fma.rn.f64 	%fd182, %fd176, %fd177, %fd181;
	ld.const.f64 	%fd183, [%rd19+40];
	sub.f64 	%fd184, %fd3, %fd183;
	ld.const.f64 	%fd185, [%rd21+888];
	fma.rn.f64 	%fd186, %fd184, %fd185, %fd182;
	neg.f64 	%fd187, %fd179;
	ld.const.f64 	%fd188, [%rd21+848];
	ld.const.f64 	%fd189, [%rd21+872];
	mul.f64 	%fd190, %fd179, %fd189;
	fma.rn.f64 	%fd191, %fd176, %fd188, %fd190;
	ld.const.f64 	%fd192, [%rd21+896];
	fma.rn.f64 	%fd193, %fd184, %fd192, %fd191;
	mul.f64 	%fd194, %fd193, %fd187;
	mul.f64 	%fd195, %fd176, %fd186;
	sub.f64 	%fd196, %fd194, %fd195;
	ld.const.f64 	%fd197, [%rd21+856];
	ld.const.f64 	%fd198, [%rd21+880];
	mul.f64 	%fd199, %fd179, %fd198;
	fma.rn.f64 	%fd200, %fd176, %fd197, %fd199;
	ld.const.f64 	%fd201, [%rd21+904];
	fma.rn.f64 	%fd202, %fd184, %fd201, %fd200;
	mul.f64 	%fd203, %fd184, %fd202;
	sub.f64 	%fd204, %fd196, %fd203;
	ld.const.f64 	%fd205, [%rd23+3080];
	sub.f64 	%fd206, %fd204, %fd205;
	setp.gt.f64 	%p13, %fd206, %fd174;
	selp.f64 	%fd240, %fd206, %fd174, %p13;
	selp.b32 	%r51, %r46, %r45, %p13;
	add.s32 	%r55, %r55, 2;
$L__BB0_9:
	and.b32  	%r47, %r23, 1;
	setp.eq.b32 	%p14, %r47, 1;
	not.pred 	%p15, %p14;
	@%p15 bra 	$L__BB0_11;
	mul.wide.u32 	%rd24, %r55, 24;
	add.s64 	%rd26, %rd25, %rd24;
	ld.const.f64 	%fd207, [%rd26];
	sub.f64 	%fd208, %fd1, %fd207;
	mul.wide.u32 	%rd27, %r55, 72;
	add.s64 	%rd28, %rd25, %rd27;
	ld.const.f64 	%fd209, [%rd28+768];
	ld.const.f64 	%fd210, [%rd26+8];
	sub.f64 	%fd211, %fd2, %fd210;
	ld.const.f64 	%fd212, [%rd28+792];
	mul.f64 	%fd213, %fd211, %fd212;
	fma.rn.f64 	%fd214, %fd208, %fd209, %fd213;
	ld.const.f64 	%fd215, [%rd26+16];
	sub.f64 	%fd216, %fd3, %fd215;
	ld.const.f64 	%fd217, [%rd28+816];
	fma.rn.f64 	%fd218, %fd216, %fd217, %fd214;
	neg.f64 	%fd219, %fd211;
	ld.const.f64 	%fd220, [%rd28+776];
	ld.const.f64 	%fd221, [%rd28+800];
	mul.f64 	%fd222, %fd211, %fd221;
	fma.rn.f64 	%fd223, %fd208, %fd220, %fd222;
	ld.const.f64 	%fd224, [%rd28+824];
	fma.rn.f64 	%fd225, %fd216, %fd224, %fd223;
	mul.f64 	%fd226, %fd225, %fd219;
	mul.f64 	%fd227, %fd208, %fd218;
	sub.f64 	%fd228, %fd226, %fd227;
	ld.const.f64 	%fd229, [%rd28+784];
	ld.const.f64 	%fd230, [%rd28+808];
	mul.f64 	%fd231, %fd211, %fd230;
	fma.rn.f64 	%fd232, %fd208, %fd229, %fd231;
	ld.const.f64 	%fd233, [%rd28+832];
	fma.rn.f64 	%fd234, %fd216, %fd233, %fd232;
	mul.f64 	%fd235, %fd216, %fd234;
	sub.f64 	%fd236, %fd228, %fd235;
	mul.wide.u32 	%rd29, %r55, 8;
	add.s64 	%rd30, %rd25, %rd29;
	ld.const.f64 	%fd237, [%rd30+3072];
	sub.f64 	%fd238, %fd236, %fd237;
	setp.gt.f64 	%p16, %fd238, %fd240;
	selp.b32 	%r51, %r55, %r51, %p16;
$L__BB0_11:
	st.global.u8 	[%rd2+3], %r51;
	add.s32 	%r48, %r48, %r2;
	setp.lt.s32 	%p17, %r48, %r3;
	@%p17 bra 	$L__BB0_3;
	bra.uni 	$L__BB0_13;
$L__BB0_12:
	mul.wide.s32 	%rd10, %r48, 4;
	add.s64 	%rd11, %rd1, %rd10;
	mov.b16 	%rs1, 0;
	st.global.u8 	[%rd11+3], %rs1;
	add.s32 	%r48, %r48, %r2;
	setp.lt.s32 	%p3, %r48, %r3;
	@%p3 bra 	$L__BB0_12;
$L__BB0_13:
	ret;

}


// ===== COMPILED SASS (sm_100) =====

	.target	sm_100

	.elftype	@"ET_EXEC"


//--------------------- .note.nv.tkinfo           --------------------------
	.section	.note.nv.tkinfo,"",@"SHT_NOTE"
	.sectionflags	@"SHF_NOTE_NV_TKINFO"
	.tkinfo
        /*0018*/ 	.word	0x00000002
        /*0030*/ 	.string	""
        /*0030*/ 	.string	"ptxas"
        /*0030*/ 	.string	"Cuda compilation tools, release 13.0, V13.0.88"
        /*0030*/ 	.string	"Build cuda_13.0.r13.0/compiler.36424714_0"
        /*0030*/ 	.string	"-arch sm_100 -m 64 "



//--------------------- .note.nv.cuinfo           --------------------------
	.section	.note.nv.cuinfo,"",@"SHT_NOTE"
	.sectionflags	@"SHF_NOTE_NV_CUINFO"
        /*0018*/ 	.short	0x0002
        /*001a*/ 	.short	0x0064
        /*001c*/ 	.short	0x0082
	.zero		2


//--------------------- .nv.info                  --------------------------
	.section	.nv.info,"",@"SHT_CUDA_INFO"
	.align	4


	//----- nvinfo : EIATTR_REGCOUNT
	.align		4
        /*0000*/ 	.byte	0x04, 0x2f
        /*0002*/ 	.short	(.L_2 - .L_1)
	.align		4
.L_1:
        /*0004*/ 	.word	index@(_Z6kernelP6uchar4iii)
        /*0008*/ 	.word	0x00000025


	//----- nvinfo : EIATTR_FRAME_SIZE
	.align		4
.L_2:
        /*000c*/ 	.byte	0x04, 0x11
        /*000e*/ 	.short	(.L_4 - .L_3)
	.align		4
.L_3:
        /*0010*/ 	.word	index@(_Z6kernelP6uchar4iii)
        /*0014*/ 	.word	0x00000000


	//----- nvinfo : EIATTR_MIN_STACK_SIZE
	.align		4
.L_4:
        /*0018*/ 	.byte	0x04, 0x12
        /*001a*/ 	.short	(.L_6 - .L_5)
	.align		4
.L_5:
        /*001c*/ 	.word	index@(_Z6kernelP6uchar4iii)
        /*0020*/ 	.word	0x00000000
.L_6:


//--------------------- .nv.compat                --------------------------
	.section	.nv.compat,"",@"SHT_CUDA_COMPAT_INFO"
	.align	4
        /*0000*/ 	.byte	0x02, 0x09, 0x00, 0x00, 0x02, 0x02, 0x01, 0x00, 0x02, 0x05, 0x05, 0x00, 0x03, 0x07, 0x01, 0x01
        /*0010*/ 	.byte	0x02, 0x03, 0x00, 0x00, 0x02, 0x06, 0x01, 0x00, 0x04, 0x0b, 0x08, 0x00, 0x01, 0x00, 0x00, 0x00
        /*0020*/ 	.byte	0x00, 0x00, 0x00, 0x00


//--------------------- .nv.info._Z6kernelP6uchar4iii --------------------------
	.section	.nv.info._Z6kernelP6uchar4iii,"",@"SHT_CUDA_INFO"
	.sectionflags	@""
	.align	4


	//----- nvinfo : EIATTR_CUDA_API_VERSION
	.align		4
        /*0000*/ 	.byte	0x04, 0x37
        /*0002*/ 	.short	(.L_8 - .L_7)
.L_7:
        /*0004*/ 	.word	0x00000082


	//----- nvinfo : EIATTR_KPARAM_INFO
	.align		4
.L_8:
        /*0008*/ 	.byte	0x04, 0x17
        /*000a*/ 	.short	(.L_10 - .L_9)
.L_9:
        /*000c*/ 	.word	0x00000000
        /*0010*/ 	.short	0x0003
        /*0012*/ 	.short	0x0010
        /*0014*/ 	.byte	0x00, 0xf0, 0x11, 0x00


	//----- nvinfo : EIATTR_KPARAM_INFO
	.align		4
.L_10:
        /*0018*/ 	.byte	0x04, 0x17
        /*001a*/ 	.short	(.L_12 - .L_11)
.L_11:
        /*001c*/ 	.word	0x00000000
        /*0020*/ 	.short	0x0002
        /*0022*/ 	.short	0x000c
        /*0024*/ 	.byte	0x00, 0xf0, 0x11, 0x00


	//----- nvinfo : EIATTR_KPARAM_INFO
	.align		4
.L_12:
        /*0028*/ 	.byte	0x04, 0x17
        /*002a*/ 	.short	(.L_14 - .L_13)
.L_13:
        /*002c*/ 	.word	0x00000000
        /*0030*/ 	.short	0x0001
        /*0032*/ 	.short	0x0008
        /*0034*/ 	.byte	0x00, 0xf0, 0x11, 0x00


	//----- nvinfo : EIATTR_KPARAM_INFO
	.align		4
.L_14:
        /*0038*/ 	.byte	0x04, 0x17
        /*003a*/ 	.short	(.L_16 - .L_15)
.L_15:
        /*003c*/ 	.word	0x00000000
        /*0040*/ 	.short	0x0000
        /*0042*/ 	.short	0x0000
        /*0044*/ 	.byte	0x00, 0xf5, 0x21, 0x00


	//----- nvinfo : EIATTR_SPARSE_MMA_MASK
	.align		4
.L_16:
        /*0048*/ 	.byte	0x03, 0x50
        /*004a*/ 	.short	0x0000


	//----- nvinfo : EIATTR_MAXREG_COUNT
	.align		4
        /*004c*/ 	.byte	0x03, 0x1b
        /*004e*/ 	.short	0x00ff


	//----- nvinfo : EIATTR_MERCURY_ISA_VERSION
	.align		4
        /*0050*/ 	.byte	0x03, 0x5f
        /*0052*/ 	.short	0x0101


	//----- nvinfo : EIATTR_UNUSED_LOAD_BYTE_OFFSET
	.align		4
        /*0054*/ 	.byte	0x04, 0x44
        /*0056*/ 	.short	(.L_18 - .L_17)


	//   ....[0]....
.L_17:
        /*0058*/ 	.word	0x000001b0
        /*005c*/ 	.word	0x00000007


	//----- nvinfo : EIATTR_VRC_CTA_INIT_COUNT
	.align		4
.L_18:
        /*0060*/ 	.byte	0x02, 0x4a
	.zero		1
	.zero		1


	//----- nvinfo : EIATTR_EXIT_INSTR_OFFSETS
	.align		4
        /*0064*/ 	.byte	0x04, 0x1c
        /*0066*/ 	.short	(.L_20 - .L_19)


	//   ....[0]....
.L_19:
        /*0068*/ 	.word	0x000000a0


	//   ....[1]....
        /*006c*/ 	.word	0x00000150


	//   ....[2]....
        /*0070*/ 	.word	0x000012d0


	//----- nvinfo : EIATTR_CRS_STACK_SIZE
	.align		4
.L_20:
        /*0074*/ 	.byte	0x04, 0x1e
        /*0076*/ 	.short	(.L_22 - .L_21)
.L_21:
        /*0078*/ 	.word	0x00000000


	//----- nvinfo : EIATTR_CBANK_PARAM_SIZE
	.align		4
.L_22:
        /*007c*/ 	.byte	0x03, 0x19
        /*007e*/ 	.short	0x0014


	//----- nvinfo : EIATTR_PARAM_CBANK
	.align		4
        /*0080*/ 	.byte	0x04, 0x0a
        /*0082*/ 	.short	(.L_24 - .L_23)
	.align		4
.L_23:
        /*0084*/ 	.word	index@(.nv.constant0._Z6kernelP6uchar4iii)
        /*0088*/ 	.short	0x0380
        /*008a*/ 	.short	0x0014


	//----- nvinfo : EIATTR_SW_WAR
	.align		4
.L_24:
        /*008c*/ 	.byte	0x04, 0x36
        /*008e*/ 	.short	(.L_26 - .L_25)
.L_25:
        /*0090*/ 	.word	0x00000008
.L_26:


//--------------------- .nv.callgraph             --------------------------
	.section	.nv.callgraph,"",@"SHT_CUDA_CALLGRAPH"
	.align	4
	.sectionentsize	8
	.align		4
        /*0000*/ 	.word	0x00000000
	.align		4
        /*0004*/ 	.word	0xffffffff
	.align		4
        /*0008*/ 	.word	0x00000000
	.align		4
        /*000c*/ 	.word	0xfffffffe
	.align		4
        /*0010*/ 	.word	0x00000000
	.align		4
        /*0014*/ 	.word	0xfffffffd
	.align		4
        /*0018*/ 	.word	0x00000000
	.align		4
        /*001c*/ 	.word	0xfffffffc


//--------------------- .nv.constant3             --------------------------
	.section	.nv.constant3,"a",@progbits
	.align	8
.nv.constant3:
	.type		constMem,@object
	.size		constMem,(.L_0 - constMem)
constMem:
	.zero		3328
.L_0:


//--------------------- .text._Z6kernelP6uchar4iii --------------------------
	.section	.text._Z6kernelP6uchar4iii,"ax",@progbits
	.align	128
        .global         _Z6kernelP6uchar4iii
        .type           _Z6kernelP6uchar4iii,@function
        .size           _Z6kernelP6uchar4iii,(.L_x_8 - _Z6kernelP6uchar4iii)
        .other          _Z6kernelP6uchar4iii,@"STO_CUDA_ENTRY STV_DEFAULT"
_Z6kernelP6uchar4iii:
.text._Z6kernelP6uchar4iii:
[----:B------:R-:W-:Y:S01]  /*0000*/  LDC R1, c[0x0][0x37c] ;  /* 0x0000df00ff017b82 */ /* 0x000fe20000000800 */
[----:B------:R-:W0:Y:S07]  /*0010*/  S2R R3, SR_TID.X ;  /* 0x0000000000037919 */ /* 0x000e2e0000002100 */
[----:B------:R-:W0:Y:S01]  /*0020*/  S2UR UR6, SR_CTAID.X ;  /* 0x00000000000679c3 */ /* 0x000e220000002500 */
[----:B------:R-:W1:Y:S07]  /*0030*/  LDCU.64 UR4, c[0x0][0x388] ;  /* 0x00007100ff0477ac */ /* 0x000e6e0008000a00 */
[----:B------:R-:W0:Y:S01]  /*0040*/  LDC R0, c[0x0][0x360] ;  /* 0x0000d800ff007b82 */ /* 0x000e220000000800 */
[----:B------:R-:W2:Y:S01]  /*0050*/  LDCU UR7, c[0x0][0x370] ;  /* 0x00006e00ff0777ac */ /* 0x000ea20008000800 */
[----:B-1----:R-:W-:Y:S01]  /*0060*/  UIMAD UR4, UR5, UR4, URZ ;  /* 0x00000004050472a4 */ /* 0x002fe2000f8e02ff */
[----:B0-----:R-:W-:-:S02]  /*0070*/  IMAD R3, R0, UR6, R3 ;  /* 0x0000000600037c24 */ /* 0x001fc4000f8e0203 */
[----:B--2---:R-:W-:-:S03]  /*0080*/  IMAD R0, R0, UR7, RZ ;  /* 0x0000000700007c24 */ /* 0x004fc6000f8e02ff */
[----:B------:R-:W-:-:S13]  /*0090*/  ISETP.GE.AND P0, PT, R3, UR4, PT ;  /* 0x0000000403007c0c */ /* 0x000fda000bf06270 */
[----:B------:R-:W-:Y:S05]  /*00a0*/  @P0 EXIT ;  /* 0x000000000000094d */ /* 0x000fea0003800000 */
[----:B------:R-:W0:Y:S01]  /*00b0*/  LDCU UR5, c[0x0][0x390] ;  /* 0x00007200ff0577ac */ /* 0x000e220008000800 */
[----:B------:R-:W1:Y:S01]  /*00c0*/  LDCU.64 UR8, c[0x0][0x358] ;  /* 0x00006b00ff0877ac */ /* 0x000e620008000a00 */
[----:B0-----:R-:W-:-:S09]  /*00d0*/  UISETP.GT.AND UP0, UPT, UR5, URZ, UPT ;  /* 0x000000ff0500728c */ /* 0x001fd2000bf04270 */
[----:B-1----:R-:W-:Y:S05]  /*00e0*/  BRA.U UP0, `(.L_x_0) ;  /* 0x00000001001c7547 */ /* 0x002fea000b800000 */
[----:B------:R-:W0:Y:S02]  /*00f0*/  LDC.64 R6, c[0x0][0x380] ;  /* 0x0000e000ff067b82 */ /* 0x000e240000000a00 */
.L_x_1:
[----:B0-----:R-:W-:-:S04]  /*0100*/  IMAD.WIDE R4, R3, 0x4, R6 ;  /* 0x0000000403047825 */ /* 0x001fc800078e0206 */
[----:B------:R-:W-:Y:S01]  /*0110*/  IMAD.IADD R3, R0, 0x1, R3 ;  /* 0x0000000100037824 */ /* 0x000fe200078e0203 */
[----:B------:R1:W-:Y:S04]  /*0120*/  STG.E.U8 desc[UR8][R4.64+0x3], RZ ;  /* 0x000003ff04007986 */ /* 0x0003e8000c101108 */
[----:B------:R-:W-:-:S13]  /*0130*/  ISETP.GE.AND P0, PT, R3, UR4, PT ;  /* 0x0000000403007c0c */ /* 0x000fda000bf06270 */
[----:B-1----:R-:W-:Y:S05]  /*0140*/  @!P0 BRA `(.L_x_1) ;  /* 0xfffffffc00ec8947 */ /* 0x002fea000383ffff */
[----:B------:R-:W-:Y:S05]  /*0150*/  EXIT ;  /* 0x000000000000794d */ /* 0x000fea0003800000 */
.L_x_0:
[----:B------:R-:W-:-:S12]  /*0160*/  ULOP3.LUT UR4, UR5, 0x3, URZ, 0xc0, !UPT ;  /* 0x0000000305047892 */ /* 0x000fd8000f8ec0ff */
.L_x_6:
[----:B01----:R-:W0:Y:S01]  /*0170*/  LDC.64 R12, c[0x0][0x380] ;  /* 0x0000e000ff0c7b82 */ /* 0x003e220000000a00 */
[----:B------:R-:W1:Y:S07]  /*0180*/  LDCU.64 UR6, c[0x0][0x388] ;  /* 0x00007100ff0677ac */ /* 0x000e6e0008000a00 */
[----:B--2---:R-:W2:Y:S01]  /*0190*/  LDC R2, c[0x0][0x390] ;  /* 0x0000e400ff027b82 */ /* 0x004ea20000000800 */
[----:B0-----:R-:W-:-:S05]  /*01a0*/  IMAD.WIDE R12, R3, 0x4, R12 ;  /* 0x00000004030c7825 */ /* 0x001fca00078e020c */
[----:B---3--:R-:W3:Y:S01]  /*01b0*/  LDG.E R4, desc[UR8][R12.64] ;  /* 0x000000080c047981 */ /* 0x008ee2000c1e1900 */
[----:B-1----:R-:W-:Y:S01]  /*01c0*/  UIMAD UR6, UR7, UR6, URZ ;  /* 0x00000006070672a4 */ /* 0x002fe2000f8e02ff */
[----:B------:R-:W-:Y:S01]  /*01d0*/  IMAD.IADD R3, R0, 0x1, R3 ;  /* 0x0000000100037824 */ /* 0x000fe200078e0203 */
[----:B--2---:R-:W-:Y:S01]  /*01e0*/  ISETP.GE.U32.AND P1, PT, R2, 0x4, PT ;  /* 0x000000040200780c */ /* 0x004fe20003f26070 */
[----:B------:R-:W-:Y:S02]  /*01f0*/  HFMA2 R24, -RZ, RZ, 0, 0 ;  /* 0x00000000ff187431 */ /* 0x000fe400000001ff */
[----:B------:R-:W-:Y:S01]  /*0200*/  IMAD.MOV.U32 R5, RZ, RZ, RZ ;  /* 0x000000ffff057224 */ /* 0x000fe200078e00ff */
[----:B------:R-:W-:Y:S01]  /*0210*/  ISETP.GE.AND P0, PT, R3, UR6, PT ;  /* 0x0000000603007c0c */ /* 0x000fe2000bf06270 */
[----:B------:R-:W-:Y:S02]  /*0220*/  IMAD.MOV.U32 R34, RZ, RZ, RZ ;  /* 0x000000ffff227224 */ /* 0x000fe400078e00ff */
[----:B------:R-:W-:Y:S01]  /*0230*/  IMAD.MOV.U32 R25, RZ, RZ, -0x3ee00000 ;  /* 0xc1200000ff197424 */ /* 0x000fe200078e00ff */
[----:B---3--:R0:W1:Y:S08]  /*0240*/  I2F.F64.U8 R10, R4 ;  /* 0x00000004000a7312 */ /* 0x0080700000001800 */
[----:B------:R0:W2:Y:S08]  /*0250*/  I2F.F64.U8 R8, R4.B1 ;  /* 0x1000000400087312 */ /* 0x0000b00000001800 */
[----:B------:R0:W3:Y:S01]  /*0260*/  I2F.F64.U8 R6, R4.B2 ;  /* 0x2000000400067312 */ /* 0x0000e20000001800 */
[----:B-1----:R-:W-:Y:S05]  /*0270*/  @!P1 BRA `(.L_x_2) ;  /* 0x00000008004c9947 */ /* 0x002fea0003800000 */
[----:B0-----:R-:W-:Y:S01]  /*0280*/  IMAD.MOV.U32 R4, RZ, RZ, 0x30 ;  /* 0x00000030ff047424 */ /* 0x001fe200078e00ff */
[----:B------:R-:W-:Y:S01]  /*0290*/  MOV R5, RZ ;  /* 0x000000ff00057202 */ /* 0x000fe20000000f00 */
[----:B------:R-:W-:Y:S02]  /*02a0*/  IMAD.MOV.U32 R32, RZ, RZ, 0x418 ;  /* 0x00000418ff207424 */ /* 0x000fe400078e00ff */
[----:B------:R-:W-:Y:S02]  /*02b0*/  IMAD.MOV.U32 R33, RZ, RZ, 0xc18 ;  /* 0x00000c18ff217424 */ /* 0x000fe400078e00ff */
[----:B------:R-:W-:Y:S02]  /*02c0*/  IMAD.MOV.U32 R34, RZ, RZ, RZ ;  /* 0x000000ffff227224 */ /* 0x000fe400078e00ff */
[----:B------:R-:W-:Y:S02]  /*02d0*/  IMAD.MOV.U32 R24, RZ, RZ, 0x0 ;  /* 0x00000000ff187424 */ /* 0x000fe400078e00ff */
[----:B------:R-:W-:-:S07]  /*02e0*/  IMAD.MOV.U32 R25, RZ, RZ, -0x3ee00000 ;  /* 0xc1200000ff197424 */ /* 0x000fce00078e00ff */
.L_x_3:
[----:B------:R-:W2:Y:S08]  /*02f0*/  LDC.64 R14, c[0x3][R4+-0x28] ;  /* 0x00fff600040e7b82 */ /* 0x000eb00000000a00 */
[----:B------:R-:W0:Y:S08]  /*0300*/  LDC.64 R30, c[0x3][R4+-0x30] ;  /* 0x00fff400041e7b82 */ /* 0x000e300000000a00 */
[----:B------:R-:W1:Y:S08]  /*0310*/  LDC.64 R22, c[0x3][R32+-0x100] ;  /* 0x00ffc00020167b82 */ /* 0x000e700000000a00 */
[----:B------:R-:W4:Y:S01]  /*0320*/  LDC.64 R16, c[0x3][R32+-0x118] ;  /* 0x00ffba0020107b82 */ /* 0x000f220000000a00 */
[----:B--2---:R-:W-:-:S07]  /*0330*/  DADD R14, R8, -R14 ;  /* 0x00000000080e7229 */ /* 0x004fce000000080e */
[----:B------:R-:W3:Y:S01]  /*0340*/  LDC.64 R20, c[0x3][R4+-0x20] ;  /* 0x00fff80004147b82 */ /* 0x000ee20000000a00 */
[----:B0-----:R-:W-:-:S07]  /*0350*/  DADD R30, R10, -R30 ;  /* 0x000000000a1e7229 */ /* 0x001fce000000081e */
[----:B------:R-:W0:Y:S01]  /*0360*/  LDC.64 R28, c[0x3][R32+-0xe8] ;  /* 0x00ffc600201c7b82 */ /* 0x000e220000000a00 */
[----:B-1----:R-:W-:-:S07]  /*0370*/  DMUL R22, R14, R22 ;  /* 0x000000160e167228 */ /* 0x002fce0000000000 */
[----:B------:R-:W1:Y:S01]  /*0380*/  LDC.64 R26, c[0x3][R32+-0xf8] ;  /* 0x00ffc200201a7b82 */ /* 0x000e620000000a00 */
[----:B----4-:R-:W-:Y:S02]  /*0390*/  DFMA R22, R30, R16, R22 ;  /* 0x000000101e16722b */ /* 0x010fe40000000016 */
[----:B---3--:R-:W-:-:S05]  /*03a0*/  DADD R20, R6, -R20 ;  /* 0x0000000006147229 */ /* 0x008fca0000000814 */
[----:B------:R-:W2:Y:S03]  /*03b0*/  LDC.64 R16, c[0x3][R32+-0x110] ;  /* 0x00ffbc0020107b82 */ /* 0x000ea60000000a00 */
[----:B0-----:R-:W-:-:S05]  /*03c0*/  DFMA R28, R20, R28, R22 ;  /* 0x0000001c141c722b */ /* 0x001fca0000000016 */
[----:B------:R-:W0:Y:S01]  /*03d0*/  LDC.64 R18, c[0x3][R32+-0xf0] ;  /* 0x00ffc40020127b82 */ /* 0x000e220000000a00 */
[----:B-1----:R-:W-:-:S07]  /*03e0*/  DMUL R26, R14, R26 ;  /* 0x0000001a0e1a7228 */ /* 0x002fce0000000000 */
[----:B------:R-:W1:Y:S01]  /*03f0*/  LDC.64 R22, c[0x3][R32+-0x108] ;  /* 0x00ffbe0020167b82 */ /* 0x000e620000000a00 */
[C---:B------:R-:W-:Y:S02]  /*0400*/  DMUL R28, R30.reuse, R28 ;  /* 0x0000001c1e1c7228 */ /* 0x040fe40000000000 */
[----:B--2---:R-:W-:-:S05]  /*0410*/  DFMA R26, R30, R16, R26 ;  /* 0x000000101e1a722b */ /* 0x004fca000000001a */
[----:B------:R-:W2:Y:S01]  /*0420*/  LDC.64 R16, c[0x3][R32+-0xe0] ;  /* 0x00ffc80020107b82 */ /* 0x000ea20000000a00 */
[----:B0-----:R-:W-:-:S08]  /*0430*/  DMUL R18, R14, R18 ;  /* 0x000000120e127228 */ /* 0x001fd00000000000 */
[----:B-1----:R-:W-:Y:S01]  /*0440*/  DFMA R18, R30, R22, R18 ;  /* 0x000000161e12722b */ /* 0x002fe20000000012 */
[----:B------:R-:W0:Y:S01]  /*0450*/  LDC.64 R22, c[0x3][R32+-0xd8] ;  /* 0x00ffca0020167b82 */ /* 0x000e220000000a00 */
[----:B--2---:R-:W-:-:S07]  /*0460*/  DFMA R26, R20, R16, R26 ;  /* 0x00000010141a722b */ /* 0x004fce000000001a */
[----:B------:R-:W1:Y:S01]  /*0470*/  LDC.64 R30, c[0x3][R32+-0xb0] ;  /* 0x00ffd400201e7b82 */ /* 0x000e620000000a00 */
[----:B------:R-:W-:-:S07]  /*0480*/  DFMA R28, -R14, R26, -R28 ;  /* 0x0000001a0e1c722b */ /* 0x000fce000000091c */
[----:B------:R-:W2:Y:S01]  /*0490*/  LDC.64 R16, c[0x3][R4+-0x10] ;  /* 0x00fffc0004107b82 */ /* 0x000ea20000000a00 */
[----:B0-----:R-:W-:-:S07]  /*04a0*/  DFMA R22, R20, R22, R18 ;  /* 0x000000161416722b */ /* 0x001fce0000000012 */
[----:B------:R-:W0:Y:S01]  /*04b0*/  LDC.64 R26, c[0x3][R4+-0x18] ;  /* 0x00fffa00041a7b82 */ /* 0x000e220000000a00 */
[----:B------:R-:W-:-:S07]  /*04c0*/  DFMA R20, -R20, R22, R28 ;  /* 0x000000161414722b */ /* 0x000fce000000011c */
[----:B------:R-:W3:Y:S08]  /*04d0*/  LDC.64 R18, c[0x3][R32+-0xb8] ;  /* 0x00ffd20020127b82 */ /* 0x000ef00000000a00 */
[----:B------:R-:W4:Y:S01]  /*04e0*/  LDC.64 R28, c[0x3][R32+-0xd0] ;  /* 0x00ffcc00201c7b82 */ /* 0x000f220000000a00 */
[----:B--2---:R-:W-:-:S07]  /*04f0*/  DADD R16, R8, -R16 ;  /* 0x0000000008107229 */ /* 0x004fce0000000810 */
[----:B------:R-:W2:Y:S01]  /*0500*/  LDC.64 R22, c[0x3][R4+-0x8] ;  /* 0x00fffe0004167b82 */ /* 0x000ea20000000a00 */
[----:B0-----:R-:W-:Y:S02]  /*0510*/  DADD R26, R10, -R26 ;  /* 0x000000000a1a7229 */ /* 0x001fe4000000081a */
[----:B-1----:R-:W-:-:S05]  /*0520*/  DMUL R30, R16, R30 ;  /* 0x0000001e101e7228 */ /* 0x002fca0000000000 */
[----:B------:R-:W0:Y:S01]  /*0530*/  LDC.64 R14, c[0x3][R32+-0xa0] ;  /* 0x00ffd800200e7b82 */ /* 0x000e220000000a00 */
[----:B---3--:R-:W-:-:S08]  /*0540*/  DMUL R18, R16, R18 ;  /* 0x0000001210127228 */ /* 0x008fd00000000000 */
[----:B----4-:R-:W-:Y:S01]  /*0550*/  DFMA R18, R26, R28, R18 ;  /* 0x0000001c1a12722b */ /* 0x010fe20000000012 */
[----:B------:R-:W1:Y:S01]  /*0560*/  LDC.64 R28, c[0x3][R32+-0xc8] ;  /* 0x00ffce00201c7b82 */ /* 0x000e620000000a00 */
[----:B--2---:R-:W-:-:S08]  /*0570*/  DADD R22, R6, -R22 ;  /* 0x0000000006167229 */ /* 0x004fd00000000816 */
[----:B0-----:R-:W-:Y:S01]  /*0580*/  DFMA R14, R22, R14, R18 ;  /* 0x0000000e160e722b */ /* 0x001fe20000000012 */
[----:B------:R-:W0:Y:S01]  /*0590*/  LDC.64 R18, c[0x3][R32+-0x98] ;  /* 0x00ffda0020127b82 */ /* 0x000e220000000a00 */
[----:B-1----:R-:W-:-:S07]  /*05a0*/  DFMA R30, R26, R28, R30 ;  /* 0x0000001c1a1e722b */ /* 0x002fce000000001e */
[----:B------:R-:W1:Y:S01]  /*05b0*/  LDC.64 R28, c[0x3][R32+-0xa8] ;  /* 0x00ffd600201c7b82 */ /* 0x000e620000000a00 */
[----:B0-----:R-:W-:-:S07]  /*05c0*/  DFMA R18, R22, R18, R30 ;  /* 0x000000121612722b */ /* 0x001fce000000001e */
[----:B------:R-:W0:Y:S01]  /*05d0*/  LDC.64 R30, c[0x3][R32+-0xc0] ;  /* 0x00ffd000201e7b82 */ /* 0x000e220000000a00 */
[----:B-1----:R-:W-:-:S08]  /*05e0*/  DMUL R28, R16, R28 ;  /* 0x0000001c101c7228 */ /* 0x002fd00000000000 */
[C---:B0-----:R-:W-:Y:S02]  /*05f0*/  DFMA R28, R26.reuse, R30, R28 ;  /* 0x0000001e1a1c722b */ /* 0x041fe4000000001c */
[----:B------:R-:W-:Y:S01]  /*0600*/  DMUL R30, R26, R14 ;  /* 0x0000000e1a1e7228 */ /* 0x000fe20000000000 */
[----:B------:R-:W0:Y:S07]  /*0610*/  LDC.64 R26, c[0x3][R32+-0x90] ;  /* 0x00ffdc00201a7b82 */ /* 0x000e2e0000000a00 */
[----:B------:R-:W-:Y:S01]  /*0620*/  DFMA R18, -R16, R18, -R30 ;  /* 0x000000121012722b */ /* 0x000fe2000000091e */
[----:B------:R-:W1:Y:S08]  /*0630*/  LDC.64 R14, c[0x3][R33+-0x18] ;  /* 0x00fffa00210e7b82 */ /* 0x000e700000000a00 */
[----:B------:R-:W2:Y:S01]  /*0640*/  LDC.64 R16, c[0x3][R4+0x8] ;  /* 0x00c0020004107b82 */ /* 0x000ea20000000a00 */
[----:B0-----:R-:W-:-:S07]  /*0650*/  DFMA R26, R22, R26, R28 ;  /* 0x0000001a161a722b */ /* 0x001fce000000001c */
[----:B------:R-:W0:Y:S01]  /*0660*/  LDC.64 R30, c[0x3][R4] ;  /* 0x00c00000041e7b82 */ /* 0x000e220000000a00 */
[----:B-1----:R-:W-:-:S07]  /*0670*/  DADD R14, R20, -R14 ;  /* 0x00000000140e7229 */ /* 0x002fce000000080e */
[----:B------:R-:W1:Y:S01]  /*0680*/  LDC.64 R28, c[0x3][R32+-0x68] ;  /* 0x00ffe600201c7b82 */ /* 0x000e620000000a00 */
[----:B------:R-:W-:Y:S02]  /*0690*/  DFMA R26, -R22, R26, R18 ;  /* 0x0000001a161a722b */ /* 0x000fe40000000112 */
[----:B------:R-:W-:-:S05]  /*06a0*/  DSETP.GT.AND P2, PT, R14, R24, PT ;  /* 0x000000180e00722a */ /* 0x000fca0003f44000 */
[----:B------:R-:W3:Y:S01]  /*06b0*/  LDC.64 R20, c[0x3][R32+-0x70] ;  /* 0x00ffe40020147b82 */ /* 0x000ee20000000a00 */
[----:B--2---:R-:W-:Y:S01]  /*06c0*/  DADD R16, R8, -R16 ;  /* 0x0000000008107229 */ /* 0x004fe20000000810 */
[----:B------:R-:W-:Y:S02]  /*06d0*/  FSEL R14, R14, R24, P2 ;  /* 0x000000180e0e7208 */ /* 0x000fe40001000000 */
[----:B------:R-:W-:-:S04]  /*06e0*/  FSEL R15, R15, R25, P2 ;  /* 0x000000190f0f7208 */ /* 0x000fc80001000000 */
[----:B------:R-:W2:Y:S01]  /*06f0*/  LDC.64 R18, c[0x3][R32+-0x88] ;  /* 0x00ffde0020127b82 */ /* 0x000ea20000000a00 */
[----:B0-----:R-:W-:Y:S01]  /*0700*/  DADD R30, R10, -R30 ;  /* 0x000000000a1e7229 */ /* 0x001fe2000000081e */
[----:B------:R-:W-:-:S06]  /*0710*/  SEL R34, R5, R34, P2 ;  /* 0x0000002205227207 */ /* 0x000fcc0001000000 */
[----:B------:R-:W0:Y:S01]  /*0720*/  LDC.64 R22, c[0x3][R4+0x10] ;  /* 0x00c0040004167b82 */ /* 0x000e220000000a00 */
[----:B-1----:R-:W-:-:S07]  /*0730*/  DMUL R28, R16, R28 ;  /* 0x0000001c101c7228 */ /* 0x002fce0000000000 */
[----:B------:R-:W1:Y:S01]  /*0740*/  LDC.64 R24, c[0x3][R32+-0x58] ;  /* 0x00ffea0020187b82 */ /* 0x000e620000000a00 */
[----:B---3--:R-:W-:-:S08]  /*0750*/  DMUL R20, R16, R20 ;  /* 0x0000001410147228 */ /* 0x008fd00000000000 */
[----:B--2---:R-:W-:Y:S01]  /*0760*/  DFMA R20, R30, R18, R20 ;  /* 0x000000121e14722b */ /* 0x004fe20000000014 */
[----:B------:R-:W2:Y:S01]  /*0770*/  LDC.64 R18, c[0x3][R32+-0x80] ;  /* 0x00ffe00020127b82 */ /* 0x000ea20000000a00 */
[----:B0-----:R-:W-:-:S08]  /*0780*/  DADD R22, R6, -R22 ;  /* 0x0000000006167229 */ /* 0x001fd00000000816 */
[----:B-1----:R-:W-:Y:S01]  /*0790*/  DFMA R24, R22, R24, R20 ;  /* 0x000000181618722b */ /* 0x002fe20000000014 */
[----:B------:R-:W0:Y:S07]  /*07a0*/  LDC.64 R20, c[0x3][R32+-0x50] ;  /* 0x00ffec0020147b82 */ /* 0x000e2e0000000a00 */
[C---:B------:R-:W-:Y:S02]  /*07b0*/  DMUL R24, R30.reuse, R24 ;  /* 0x000000181e187228 */ /* 0x040fe40000000000 */
[----:B--2---:R-:W-:Y:S01]  /*07c0*/  DFMA R28, R30, R18, R28 ;  /* 0x000000121e1c722b */ /* 0x004fe2000000001c */
[----:B------:R-:W1:Y:S07]  /*07d0*/  LDC.64 R18, c[0x3][R32+-0x60] ;  /* 0x00ffe80020127b82 */ /* 0x000e6e0000000a00 */
[----:B0-----:R-:W-:-:S02]  /*07e0*/  DFMA R20, R22, R20, R28 ;  /* 0x000000141614722b */ /* 0x001fc4000000001c */
[----:B------:R-:W0:Y:S06]  /*07f0*/  LDC.64 R28, c[0x3][R32+-0x78] ;  /* 0x00ffe200201c7b82 */ /* 0x000e2c0000000a00 */
[C---:B------:R-:W-:Y:S02]  /*0800*/  DFMA R24, -R16.reuse, R20, -R24 ;  /* 0x000000141018722b */ /* 0x040fe40000000918 */
[----:B------:R-:W2:Y:S01]  /*0810*/  LDC.64 R20, c[0x3][R32+-0x48] ;  /* 0x00ffee0020147b82 */ /* 0x000ea20000000a00 */
[----:B-1----:R-:W-:-:S07]  /*0820*/  DMUL R18, R16, R18 ;  /* 0x0000001210127228 */ /* 0x002fce0000000000 */
[----:B------:R-:W1:Y:S01]  /*0830*/  LDC.64 R16, c[0x3][R33+-0x10] ;  /* 0x00fffc0021107b82 */ /* 0x000e620000000a00 */
[----:B0-----:R-:W-:-:S07]  /*0840*/  DFMA R18, R30, R28, R18 ;  /* 0x0000001c1e12722b */ /* 0x001fce0000000012 */
[----:B------:R-:W0:Y:S01]  /*0850*/  LDC.64 R30, c[0x3][R4+0x20] ;  /* 0x00c00800041e7b82 */ /* 0x000e220000000a00 */
[----:B--2---:R-:W-:-:S07]  /*0860*/  DFMA R20, R22, R20, R18 ;  /* 0x000000141614722b */ /* 0x004fce0000000012 */
[----:B------:R-:W2:Y:S01]  /*0870*/  LDC.64 R18, c[0x3][R33+-0x8] ;  /* 0x00fffe0021127b82 */ /* 0x000ea20000000a00 */
[----:B-1----:R-:W-:Y:S02]  /*0880*/  DADD R16, R26, -R16 ;  /* 0x000000001a107229 */ /* 0x002fe40000000810 */
[----:B------:R-:W-:-:S05]  /*0890*/  DFMA R24, -R22, R20, R24 ;  /* 0x000000141618722b */ /* 0x000fca0000000118 */
[----:B------:R-:W1:Y:S01]  /*08a0*/  LDC.64 R26, c[0x3][R32+-0x28] ;  /* 0x00fff600201a7b82 */ /* 0x000e620000000a00 */
[----:B------:R-:W-:Y:S02]  /*08b0*/  DSETP.GT.AND P3, PT, R16, R14, PT ;  /* 0x0000000e1000722a */ /* 0x000fe40003f64000 */
[----:B0-----:R-:W-:-:S05]  /*08c0*/  DADD R30, R8, -R30 ;  /* 0x00000000081e7229 */ /* 0x001fca000000081e */
[----:B------:R-:W0:Y:S01]  /*08d0*/  LDC.64 R20, c[0x3][R4+0x18] ;  /* 0x00c0060004147b82 */ /* 0x000e220000000a00 */
[----:B------:R-:W-:Y:S02]  /*08e0*/  FSEL R14, R16, R14, P3 ;  /* 0x0000000e100e7208 */ /* 0x000fe40001800000 */
[----:B------:R-:W-:Y:S01]  /*08f0*/  FSEL R15, R17, R15, P3 ;  /* 0x0000000f110f7208 */ /* 0x000fe20001800000 */
[----:B--2---:R-:W-:-:S04]  /*0900*/  DADD R18, R24, -R18 ;  /* 0x0000000018127229 */ /* 0x004fc80000000812 */
[----:B------:R-:W2:Y:S01]  /*0910*/  LDC.64 R28, c[0x3][R32+-0x40] ;  /* 0x00fff000201c7b82 */ /* 0x000ea20000000a00 */
[----:B------:R-:W-:Y:S02]  /*0920*/  LOP3.LUT R16, R2, 0x7ffffffc, RZ, 0xc0, !PT ;  /* 0x7ffffffc02107812 */ /* 0x000fe400078ec0ff */
[----:B------:R-:W-:Y:S01]  /*0930*/  @P3 IADD3 R34, PT, PT, R5, 0x1, RZ ;  /* 0x0000000105223810 */ /* 0x000fe20007ffe0ff */
[----:B------:R-:W-:-:S04]  /*0940*/  DSETP.GT.AND P4, PT, R18, R14, PT ;  /* 0x0000000e1200722a */ /* 0x000fc80003f84000 */
[----:B------:R3:W4:Y:S01]  /*0950*/  LDC.64 R22, c[0x3][R4+0x28] ;  /* 0x00c00a0004167b82 */ /* 0x0007220000000a00 */
[----:B-1----:R-:W-:Y:S01]  /*0960*/  DMUL R26, R30, R26 ;  /* 0x0000001a1e1a7228 */ /* 0x002fe20000000000 */
[----:B------:R-:W-:Y:S02]  /*0970*/  FSEL R14, R18, R14, P4 ;  /* 0x0000000e120e7208 */ /* 0x000fe40002000000 */
[----:B------:R-:W-:-:S04]  /*0980*/  FSEL R15, R19, R15, P4 ;  /* 0x0000000f130f7208 */ /* 0x000fc80002000000 */
[----:B------:R-:W1:Y:S01]  /*0990*/  LDC.64 R24, c[0x3][R32+-0x10] ;  /* 0x00fffc0020187b82 */ /* 0x000e620000000a00 */
[----:B0-----:R-:W-:Y:S01]  /*09a0*/  DADD R20, R10, -R20 ;  /* 0x000000000a147229 */ /* 0x001fe20000000814 */
[----:B---3--:R-:W-:Y:S01]  /*09b0*/  IADD3 R4, PT, PT, R4, 0x60, RZ ;  /* 0x0000006004047810 */ /* 0x008fe20007ffe0ff */
[----:B------:R-:W-:-:S06]  /*09c0*/  @P4 VIADD R34, R5, 0x2 ;  /* 0x0000000205224836 */ /* 0x000fcc0000000000 */
[----:B--2---:R-:W-:Y:S01]  /*09d0*/  DFMA R26, R20, R28, R26 ;  /* 0x0000001c141a722b */ /* 0x004fe2000000001a */
[----:B------:R-:W0:Y:S01]  /*09e0*/  LDC.64 R28, c[0x3][R32+-0x20] ;  /* 0x00fff800201c7b82 */ /* 0x000e220000000a00 */
[----:B----4-:R-:W-:-:S08]  /*09f0*/  DADD R22, R6, -R22 ;  /* 0x0000000006167229 */ /* 0x010fd00000000816 */
[----:B-1----:R-:W-:Y:S01]  /*0a00*/  DFMA R24, R22, R24, R26 ;  /* 0x000000181618722b */ /* 0x002fe2000000001a */
[----:B------:R-:W1:Y:S07]  /*0a10*/  LDC.64 R26, c[0x3][R32+-0x38] ;  /* 0x00fff200201a7b82 */ /* 0x000e6e0000000a00 */
[----:B------:R-:W-:Y:S02]  /*0a20*/  DMUL R24, R20, R24 ;  /* 0x0000001814187228 */ /* 0x000fe40000000000 */
[----:B0-----:R-:W-:-:S08]  /*0a30*/  DMUL R28, R30, R28 ;  /* 0x0000001c1e1c7228 */ /* 0x001fd00000000000 */
[----:B-1----:R-:W-:Y:S01]  /*0a40*/  DFMA R28, R20, R26, R28 ;  /* 0x0000001a141c722b */ /* 0x002fe2000000001c */
[----:B------:R-:W0:Y:S07]  /*0a50*/  LDC.64 R26, c[0x3][R32+-0x8] ;  /* 0x00fffe00201a7b82 */ /* 0x000e2e0000000a00 */
[----:B0-----:R-:W-:Y:S02]  /*0a60*/  DFMA R26, R22, R26, R28 ;  /* 0x0000001a161a722b */ /* 0x001fe4000000001c */
[----:B------:R-:W0:Y:S06]  /*0a70*/  LDC.64 R28, c[0x3][R32+-0x18] ;  /* 0x00fffa00201c7b82 */ /* 0x000e2c0000000a00 */
[----:B------:R-:W-:-:S02]  /*0a80*/  DFMA R24, -R30, R26, -R24 ;  /* 0x0000001a1e18722b */ /* 0x000fc40000000918 */
[----:B------:R-:W1:Y:S01]  /*0a90*/  LDC.64 R26, c[0x3][R32+-0x30] ;  /* 0x00fff400201a7b82 */ /* 0x000e620000000a00 */
[----:B0-----:R-:W-:-:S07]  /*0aa0*/  DMUL R28, R30, R28 ;  /* 0x0000001c1e1c7228 */ /* 0x001fce0000000000 */
[----:B------:R0:W2:Y:S01]  /*0ab0*/  LDC.64 R30, c[0x3][R32] ;  /* 0x00c00000201e7b82 */ /* 0x0000a20000000a00 */
[----:B-1----:R-:W-:-:S07]  /*0ac0*/  DFMA R26, R20, R26, R28 ;  /* 0x0000001a141a722b */ /* 0x002fce000000001c */
[----:B------:R1:W3:Y:S01]  /*0ad0*/  LDC.64 R20, c[0x3][R33] ;  /* 0x00c0000021147b82 */ /* 0x0002e20000000a00 */
[----:B0-----:R-:W-:Y:S02]  /*0ae0*/  VIADD R32, R32, 0x120 ;  /* 0x0000012020207836 */ /* 0x001fe40000000000 */
[----:B-1----:R-:W-:Y:S01]  /*0af0*/  VIADD R33, R33, 0x20 ;  /* 0x0000002021217836 */ /* 0x002fe20000000000 */
[----:B--2---:R-:W-:-:S08]  /*0b00*/  DFMA R26, R22, R30, R26 ;  /* 0x0000001e161a722b */ /* 0x004fd0000000001a */
[----:B------:R-:W-:-:S08]  /*0b10*/  DFMA R24, -R22, R26, R24 ;  /* 0x0000001a1618722b */ /* 0x000fd00000000118 */
[----:B---3--:R-:W-:-:S08]  /*0b20*/  DADD R20, R24, -R20 ;  /* 0x0000000018147229 */ /* 0x008fd00000000814 */
[----:B------:R-:W-:-:S06]  /*0b30*/  DSETP.GT.AND P1, PT, R20, R14, PT ;  /* 0x0000000e1400722a */ /* 0x000fcc0003f24000 */
[----:B------:R-:W-:Y:S02]  /*0b40*/  FSEL R24, R20, R14, P1 ;  /* 0x0000000e14187208 */ /* 0x000fe40000800000 */
[----:B------:R-:W-:-:S06]  /*0b50*/  FSEL R25, R21, R15, P1 ;  /* 0x0000000f15197208 */ /* 0x000fcc0000800000 */
[C---:B------:R-:W-:Y:S02]  /*0b60*/  @P1 VIADD R34, R5.reuse, 0x3 ;  /* 0x0000000305221836 */ /* 0x040fe40000000000 */
[----:B------:R-:W-:-:S05]  /*0b70*/  VIADD R5, R5, 0x4 ;  /* 0x0000000405057836 */ /* 0x000fca0000000000 */
[----:B------:R-:W-:-:S13]  /*0b80*/  ISETP.NE.AND P2, PT, R5, R16, PT ;  /* 0x000000100500720c */ /* 0x000fda0003f45270 */
[----:B------:R-:W-:Y:S05]  /*0b90*/  @P2 BRA `(.L_x_3) ;  /* 0xfffffff400d42947 */ /* 0x000fea000383ffff */
[----:B------:R-:W-:-:S07]  /*0ba0*/  IMAD.MOV.U32 R5, RZ, RZ, R16 ;  /* 0x000000ffff057224 */ /* 0x000fce00078e0010 */
.L_x_2:
[----:B------:R-:W-:-:S09]  /*0bb0*/  UISETP.NE.AND UP0, UPT, UR4, URZ, UPT ;  /* 0x000000ff0400728c */ /* 0x000fd2000bf05270 */
[----:B------:R-:W-:Y:S05]  /*0bc0*/  BRA.U !UP0, `(.L_x_4) ;  /* 0x0000000508b87547 */ /* 0x000fea000b800000 */
[----:B------:R-:W-:Y:S01]  /*0bd0*/  UISETP.NE.AND UP0, UPT, UR4, 0x1, UPT ;  /* 0x000000010400788c */ /* 0x000fe2000bf05270 */
[----:B------:R-:W-:-:S04]  /*0be0*/  LOP3.LUT R2, R2, 0x1, RZ, 0xc0, !PT ;  /* 0x0000000102027812 */ /* 0x000fc800078ec0ff */
[----:B------:R-:W-:-:S04]  /*0bf0*/  ISETP.NE.U32.AND P3, PT, R2, 0x1, PT ;  /* 0x000000010200780c */ /* 0x000fc80003f65070 */
[----:B------:R-:W-:Y:S09]  /*0c00*/  BRA.U !UP0, `(.L_x_5) ;  /* 0x0000000508187547 */ /* 0x000ff2000b800000 */
[C---:B0-----:R-:W-:Y:S02]  /*0c10*/  IMAD R4, R5.reuse, 0x18, RZ ;  /* 0x0000001805047824 */ /* 0x041fe400078e02ff */
[----:B------:R-:W-:Y:S02]  /*0c20*/  IMAD R2, R5, 0x48, RZ ;  /* 0x0000004805027824 */ /* 0x000fe400078e02ff */
[----:B------:R-:W2:Y:S08]  /*0c30*/  LDC.64 R14, c[0x3][R4+0x8] ;  /* 0x00c00200040e7b82 */ /* 0x000eb00000000a00 */
[----:B------:R-:W0:Y:S08]  /*0c40*/  LDC.64 R20, c[0x3][R4] ;  /* 0x00c0000004147b82 */ /* 0x000e300000000a00 */
[----:B------:R-:W1:Y:S08]  /*0c50*/  LDC.64 R26, c[0x3][R2+0x318] ;  /* 0x00c0c600021a7b82 */ /* 0x000e700000000a00 */
[----:B------:R-:W4:Y:S01]  /*0c60*/  LDC.64 R32, c[0x3][R2+0x300] ;  /* 0x00c0c00002207b82 */ /* 0x000f220000000a00 */
[----:B--2---:R-:W-:-:S07]  /*0c70*/  DADD R14, R8, -R14 ;  /* 0x00000000080e7229 */ /* 0x004fce000000080e */
[----:B------:R-:W2:Y:S01]  /*0c80*/  LDC.64 R28, c[0x3][R2+0x320] ;  /* 0x00c0c800021c7b82 */ /* 0x000ea20000000a00 */
[----:B0-----:R-:W-:-:S07]  /*0c90*/  DADD R20, R10, -R20 ;  /* 0x000000000a147229 */ /* 0x001fce0000000814 */
[----:B------:R-:W3:Y:S01]  /*0ca0*/  LDC.64 R30, c[0x3][R4+0x10] ;  /* 0x00c00400041e7b82 */ /* 0x000ee20000000a00 */
[----:B-1----:R-:W-:-:S07]  /*0cb0*/  DMUL R26, R14, R26 ;  /* 0x0000001a0e1a7228 */ /* 0x002fce0000000000 */
[----:B------:R-:W0:Y:S01]  /*0cc0*/  LDC.64 R16, c[0x3][R2+0x308] ;  /* 0x00c0c20002107b82 */ /* 0x000e220000000a00 */
[----:B----4-:R-:W-:-:S07]  /*0cd0*/  DFMA R26, R20, R32, R26 ;  /* 0x00000020141a722b */ /* 0x010fce000000001a */
[----:B------:R-:W1:Y:S01]  /*0ce0*/  LDC.64 R18, c[0x3][R2+0x330] ;  /* 0x00c0cc0002127b82 */ /* 0x000e620000000a00 */
[----:B--2---:R-:W-:-:S07]  /*0cf0*/  DMUL R28, R14, R28 ;  /* 0x0000001c0e1c7228 */ /* 0x004fce0000000000 */
[----:B------:R-:W2:Y:S01]  /*0d00*/  LDC.64 R22, c[0x3][R2+0x338] ;  /* 0x00c0ce0002167b82 */ /* 0x000ea20000000a00 */
[----:B---3--:R-:W-:-:S07]  /*0d10*/  DADD R30, R6, -R30 ;  /* 0x00000000061e7229 */ /* 0x008fce000000081e */
[----:B------:R-:W3:Y:S01]  /*0d20*/  LDC.64 R32, c[0x3][R2+0x328] ;  /* 0x00c0ca0002207b82 */ /* 0x000ee20000000a00 */
[----:B0-----:R-:W-:Y:S02]  /*0d30*/  DFMA R16, R20, R16, R28 ;  /* 0x000000101410722b */ /* 0x001fe4000000001c */
[----:B-1----:R-:W-:-:S05]  /*0d40*/  DFMA R26, R30, R18, R26 ;  /* 0x000000121e1a722b */ /* 0x002fca000000001a */
[----:B------:R-:W0:Y:S01]  /*0d50*/  LDC.64 R28, c[0x3][R2+0x368] ;  /* 0x00c0da00021c7b82 */ /* 0x000e220000000a00 */
[----:B--2---:R-:W-:-:S07]  /*0d60*/  DFMA R16, R30, R22, R16 ;  /* 0x000000161e10722b */ /* 0x004fce0000000010 */
[----:B------:R-:W1:Y:S01]  /*0d70*/  LDC.64 R18, c[0x3][R2+0x310] ;  /* 0x00c0c40002127b82 */ /* 0x000e620000000a00 */
[----:B------:R-:W-:Y:S02]  /*0d80*/  DMUL R26, R20, R26 ;  /* 0x0000001a141a7228 */ /* 0x000fe40000000000 */
[----:B---3--:R-:W-:-:S05]  /*0d90*/  DMUL R32, R14, R32 ;  /* 0x000000200e207228 */ /* 0x008fca0000000000 */
[----:B------:R-:W2:Y:S01]  /*0da0*/  LDC.64 R22, c[0x3][R2+0x340] ;  /* 0x00c0d00002167b82 */ /* 0x000ea20000000a00 */
[----:B------:R-:W-:-:S07]  /*0db0*/  DFMA R16, -R14, R16, -R26 ;  /* 0x000000100e10722b */ /* 0x000fce000000091a */
[----:B------:R-:W3:Y:S01]  /*0dc0*/  LDC.64 R14, c[0x3][R4+0x20] ;  /* 0x00c00800040e7b82 */ /* 0x000ee20000000a00 */
[----:B-1----:R-:W-:-:S07]  /*0dd0*/  DFMA R26, R20, R18, R32 ;  /* 0x00000012141a722b */ /* 0x002fce0000000020 */
[----:B------:R-:W1:Y:S01]  /*0de0*/  LDC.64 R20, c[0x3][R4+0x18] ;  /* 0x00c0060004147b82 */ /* 0x000e620000000a00 */
[----:B--2---:R-:W-:-:S07]  /*0df0*/  DFMA R26, R30, R22, R26 ;  /* 0x000000161e1a722b */ /* 0x004fce000000001a */
[----:B------:R-:W2:Y:S01]  /*0e00*/  LDC.64 R18, c[0x3][R2+0x360] ;  /* 0x00c0d80002127b82 */ /* 0x000ea20000000a00 */
[----:B------:R-:W-:-:S07]  /*0e10*/  DFMA R16, -R30, R26, R16 ;  /* 0x0000001a1e10722b */ /* 0x000fce0000000110 */
[----:B------:R-:W4:Y:S01]  /*0e20*/  LDC.64 R22, c[0x3][R2+0x348] ;  /* 0x00c0d20002167b82 */ /* 0x000f220000000a00 */
[----:B---3--:R-:W-:-:S07]  /*0e30*/  DADD R30, R8, -R14 ;  /* 0x00000000081e7229 */ /* 0x008fce000000080e */
[----:B------:R3:W5:Y:S01]  /*0e40*/  LDC.64 R32, c[0x3][R4+0x28] ;  /* 0x00c00a0004207b82 */ /* 0x0007620000000a00 */
[----:B-1----:R-:W-:Y:S02]  /*0e50*/  DADD R20, R10, -R20 ;  /* 0x000000000a147229 */ /* 0x002fe40000000814 */
[----:B0-----:R-:W-:-:S05]  /*0e60*/  DMUL R28, R30, R28 ;  /* 0x0000001c1e1c7228 */ /* 0x001fca0000000000 */
[----:B------:R-:W0:Y:S01]  /*0e70*/  LDC.64 R14, c[0x3][R2+0x378] ;  /* 0x00c0de00020e7b82 */ /* 0x000e220000000a00 */
[----:B--2---:R-:W-:Y:S01]  /*0e80*/  DMUL R18, R30, R18 ;  /* 0x000000121e127228 */ /* 0x004fe20000000000 */
[----:B---3--:R-:W-:-:S06]  /*0e90*/  SHF.L.U32 R4, R5, 0x3, RZ ;  /* 0x0000000305047819 */ /* 0x008fcc00000006ff */
[----:B------:R-:W1:Y:S01]  /*0ea0*/  LDC.64 R26, c[0x3][R2+0x350] ;  /* 0x00c0d400021a7b82 */ /* 0x000e620000000a00 */
[----:B----4-:R-:W-:Y:S02]  /*0eb0*/  DFMA R22, R20, R22, R18 ;  /* 0x000000161416722b */ /* 0x010fe40000000012 */
[----:B-----5:R-:W-:-:S05]  /*0ec0*/  DADD R32, R6, -R32 ;  /* 0x0000000006207229 */ /* 0x020fca0000000820 */
[----:B------:R-:W2:Y:S03]  /*0ed0*/  LDC.64 R18, c[0x3][R2+0x370] ;  /* 0x00c0dc0002127b82 */ /* 0x000ea60000000a00 */
[----:B0-----:R-:W-:-:S05]  /*0ee0*/  DFMA R14, R32, R14, R22 ;  /* 0x0000000e200e722b */ /* 0x001fca0000000016 */
[----:B------:R-:W0:Y:S01]  /*0ef0*/  LDC.64 R22, c[0x3][R2+0x380] ;  /* 0x00c0e00002167b82 */ /* 0x000e220000000a00 */
[----:B-1----:R-:W-:-:S07]  /*0f00*/  DFMA R28, R20, R26, R28 ;  /* 0x0000001a141c722b */ /* 0x002fce000000001c */
[----:B------:R-:W1:Y:S01]  /*0f10*/  LDC.64 R26, c[0x3][R2+0x358] ;  /* 0x00c0d600021a7b82 */ /* 0x000e620000000a00 */
[----:B--2---:R-:W-:Y:S02]  /*0f20*/  DMUL R18, R30, R18 ;  /* 0x000000121e127228 */ /* 0x004fe40000000000 */
[----:B0-----:R-:W-:-:S05]  /*0f30*/  DFMA R22, R32, R22, R28 ;  /* 0x000000162016722b */ /* 0x001fca000000001c */
[----:B------:R-:W0:Y:S01]  /*0f40*/  LDC.64 R28, c[0x3][R2+0x388] ;  /* 0x00c0e200021c7b82 */ /* 0x000e220000000a00 */
[----:B-1----:R-:W-:-:S07]  /*0f50*/  DFMA R18, R20, R26, R18 ;  /* 0x0000001a1412722b */ /* 0x002fce0000000012 */
[----:B------:R-:W1:Y:S01]  /*0f60*/  LDC.64 R26, c[0x3][R4+0xc00] ;  /* 0x00c30000041a7b82 */ /* 0x000e620000000a00 */
[----:B------:R-:W-:-:S07]  /*0f70*/  DMUL R20, R20, R14 ;  /* 0x0000000e14147228 */ /* 0x000fce0000000000 */
[----:B------:R-:W2:Y:S01]  /*0f80*/  LDC.64 R14, c[0x3][R4+0xc08] ;  /* 0x00c30200040e7b82 */ /* 0x000ea20000000a00 */
[----:B------:R-:W-:Y:S02]  /*0f90*/  DFMA R20, -R30, R22, -R20 ;  /* 0x000000161e14722b */ /* 0x000fe40000000914 */
[----:B0-----:R-:W-:Y:S02]  /*0fa0*/  DFMA R18, R32, R28, R18 ;  /* 0x0000001c2012722b */ /* 0x001fe40000000012 */
[----:B-1----:R-:W-:-:S06]  /*0fb0*/  DADD R16, R16, -R26 ;  /* 0x0000000010107229 */ /* 0x002fcc000000081a */
[----:B------:R-:W-:Y:S02]  /*0fc0*/  DFMA R18, -R32, R18, R20 ;  /* 0x000000122012722b */ /* 0x000fe40000000114 */
[----:B------:R-:W-:-:S06]  /*0fd0*/  DSETP.GT.AND P1, PT, R16, R24, PT ;  /* 0x000000181000722a */ /* 0x000fcc0003f24000 */
[----:B--2---:R-:W-:Y:S01]  /*0fe0*/  DADD R14, R18, -R14 ;  /* 0x00000000120e7229 */ /* 0x004fe2000000080e */
[----:B------:R-:W-:Y:S02]  /*0ff0*/  FSEL R16, R16, R24, P1 ;  /* 0x0000001810107208 */ /* 0x000fe40000800000 */
[----:B------:R-:W-:Y:S02]  /*1000*/  FSEL R17, R17, R25, P1 ;  /* 0x0000001911117208 */ /* 0x000fe40000800000 */
[----:B------:R-:W-:-:S04]  /*1010*/  SEL R34, R5, R34, P1 ;  /* 0x0000002205227207 */ /* 0x000fc80000800000 */
[----:B------:R-:W-:-:S06]  /*1020*/  DSETP.GT.AND P2, PT, R14, R16, PT ;  /* 0x000000100e00722a */ /* 0x000fcc0003f44000 */
[----:B------:R-:W-:Y:S02]  /*1030*/  FSEL R24, R14, R16, P2 ;  /* 0x000000100e187208 */ /* 0x000fe40001000000 */
[----:B------:R-:W-:-:S06]  /*1040*/  FSEL R25, R15, R17, P2 ;  /* 0x000000110f197208 */ /* 0x000fcc0001000000 */
[C---:B------:R-:W-:Y:S02]  /*1050*/  @P2 VIADD R34, R5.reuse, 0x1 ;  /* 0x0000000105222836 */ /* 0x040fe40000000000 */
[----:B------:R-:W-:-:S07]  /*1060*/  VIADD R5, R5, 0x2 ;  /* 0x0000000205057836 */ /* 0x000fce0000000000 */
.L_x_5:
[----:B------:R-:W-:Y:S05]  /*1070*/  @P3 BRA `(.L_x_4) ;  /* 0x00000000008c3947 */ /* 0x000fea0003800000 */
[C---:B0-----:R-:W-:Y:S01]  /*1080*/  IMAD R4, R5.reuse, 0x18, RZ ;  /* 0x0000001805047824 */ /* 0x041fe200078e02ff */
[----:B------:R-:W-:Y:S01]  /*1090*/  UMOV UR5, 0xc00 ;  /* 0x00000c0000057882 */ /* 0x000fe20000000000 */
[----:B------:R-:W-:Y:S02]  /*10a0*/  IMAD R2, R5, 0x48, RZ ;  /* 0x0000004805027824 */ /* 0x000fe400078e02ff */
[----:B------:R-:W2:Y:S08]  /*10b0*/  LDC.64 R28, c[0x3][R4+0x8] ;  /* 0x00c00200041c7b82 */ /* 0x000eb00000000a00 */
[----:B------:R-:W3:Y:S08]  /*10c0*/  LDC.64 R16, c[0x3][R4+0x10] ;  /* 0x00c0040004107b82 */ /* 0x000ef00000000a00 */
[----:B------:R-:W0:Y:S08]  /*10d0*/  LDC.64 R18, c[0x3][R2+0x318] ;  /* 0x00c0c60002127b82 */ /* 0x000e300000000a00 */
[----:B------:R1:W4:Y:S01]  /*10e0*/  LDC.64 R14, c[0x3][R4] ;  /* 0x00c00000040e7b82 */ /* 0x0003220000000a00 */
[----:B--2---:R-:W-:-:S07]  /*10f0*/  DADD R28, R8, -R28 ;  /* 0x00000000081c7229 */ /* 0x004fce000000081c */
[----:B------:R-:W2:Y:S01]  /*1100*/  LDC.64 R22, c[0x3][R2+0x300] ;  /* 0x00c0c00002167b82 */ /* 0x000ea20000000a00 */
[----:B---3--:R-:W-:Y:S01]  /*1110*/  DADD R16, R6, -R16 ;  /* 0x0000000006107229 */ /* 0x008fe20000000810 */
[----:B-1----:R-:W-:-:S06]  /*1120*/  LEA R4, R5, UR5, 0x3 ;  /* 0x0000000505047c11 */ /* 0x002fcc000f8e18ff */
[----:B------:R-:W1:Y:S01]  /*1130*/  LDC.64 R20, c[0x3][R2+0x320] ;  /* 0x00c0c80002147b82 */ /* 0x000e620000000a00 */
[----:B0-----:R-:W-:-:S07]  /*1140*/  DMUL R18, R28, R18 ;  /* 0x000000121c127228 */ /* 0x001fce0000000000 */
[----:B------:R-:W0:Y:S01]  /*1150*/  LDC.64 R8, c[0x3][R2+0x328] ;  /* 0x00c0ca0002087b82 */ /* 0x000e220000000a00 */
[----:B----4-:R-:W-:-:S07]  /*1160*/  DADD R14, R10, -R14 ;  /* 0x000000000a0e7229 */ /* 0x010fce000000080e */
[----:B------:R-:W3:Y:S01]  /*1170*/  LDC.64 R26, c[0x3][R2+0x308] ;  /* 0x00c0c200021a7b82 */ /* 0x000ee20000000a00 */
[----:B--2---:R-:W-:-:S07]  /*1180*/  DFMA R22, R14, R22, R18 ;  /* 0x000000160e16722b */ /* 0x004fce0000000012 */
[----:B------:R-:W2:Y:S01]  /*1190*/  LDC.64 R30, c[0x3][R2+0x330] ;  /* 0x00c0cc00021e7b82 */ /* 0x000ea20000000a00 */
[----:B-1----:R-:W-:-:S07]  /*11a0*/  DMUL R20, R28, R20 ;  /* 0x000000141c147228 */ /* 0x002fce0000000000 */
[----:B------:R-:W1:Y:S01]  /*11b0*/  LDC.64 R6, c[0x3][R2+0x310] ;  /* 0x00c0c40002067b82 */ /* 0x000e620000000a00 */
[----:B0-----:R-:W-:-:S07]  /*11c0*/  DMUL R8, R28, R8 ;  /* 0x000000081c087228 */ /* 0x001fce0000000000 */
[----:B------:R-:W0:Y:S01]  /*11d0*/  LDC.64 R10, c[0x3][R2+0x338] ;  /* 0x00c0ce00020a7b82 */ /* 0x000e220000000a00 */
[----:B---3--:R-:W-:-:S07]  /*11e0*/  DFMA R20, R14, R26, R20 ;  /* 0x0000001a0e14722b */ /* 0x008fce0000000014 */
[----:B------:R-:W3:Y:S01]  /*11f0*/  LDC.64 R18, c[0x3][R2+0x340] ;  /* 0x00c0d00002127b82 */ /* 0x000ee20000000a00 */
[----:B--2---:R-:W-:Y:S02]  /*1200*/  DFMA R22, R16, R30, R22 ;  /* 0x0000001e1016722b */ /* 0x004fe40000000016 */
[----:B-1----:R-:W-:-:S06]  /*1210*/  DFMA R6, R14, R6, R8 ;  /* 0x000000060e06722b */ /* 0x002fcc0000000008 */
[----:B------:R-:W-:Y:S01]  /*1220*/  DMUL R22, R14, R22 ;  /* 0x000000160e167228 */ /* 0x000fe20000000000 */
[----:B------:R-:W1:Y:S01]  /*1230*/  LDC.64 R8, c[0x3][R4] ;  /* 0x00c0000004087b82 */ /* 0x000e620000000a00 */
[C---:B0-----:R-:W-:Y:S02]  /*1240*/  DFMA R10, R16.reuse, R10, R20 ;  /* 0x0000000a100a722b */ /* 0x041fe40000000014 */
[----:B---3--:R-:W-:-:S06]  /*1250*/  DFMA R6, R16, R18, R6 ;  /* 0x000000121006722b */ /* 0x008fcc0000000006 */
[----:B------:R-:W-:-:S08]  /*1260*/  DFMA R10, -R28, R10, -R22 ;  /* 0x0000000a1c0a722b */ /* 0x000fd00000000916 */
[----:B------:R-:W-:-:S08]  /*1270*/  DFMA R6, -R16, R6, R10 ;  /* 0x000000061006722b */ /* 0x000fd0000000010a */
[----:B-1----:R-:W-:-:S08]  /*1280*/  DADD R6, R6, -R8 ;  /* 0x0000000006067229 */ /* 0x002fd00000000808 */
[----:B------:R-:W-:-:S06]  /*1290*/  DSETP.GT.AND P1, PT, R6, R24, PT ;  /* 0x000000180600722a */ /* 0x000fcc0003f24000 */
[----:B------:R-:W-:-:S08]  /*12a0*/  SEL R34, R5, R34, P1 ;  /* 0x0000002205227207 */ /* 0x000fd00000800000 */
.L_x_4:
[----:B------:R1:W-:Y:S01]  /*12b0*/  STG.E.U8 desc[UR8][R12.64+0x3], R34 ;  /* 0x000003220c007986 */ /* 0x0003e2000c101108 */
[----:B------:R-:W-:Y:S05]  /*12c0*/  @!P0 BRA `(.L_x_6) ;  /* 0xffffffec00a88947 */ /* 0x000fea000383ffff */
[----:B------:R-:W-:Y:S05]  /*12d0*/  EXIT ;  /* 0x000000000000794d */ /* 0x000fea0003800000 */
.L_x_7:
[----:B------:R-:W-:-:S00]  /*12e0*/  BRA `(.L_x_7) ;  /* 0xfffffffc00fc7947 */ /* 0x000fc0000383ffff */
[----:B------:R-:W-:-:S00]  /*12f0*/  NOP ;  /* 0x0000000000007918 */ /* 0x000fc00000000000 */
        /* <DEDUP_REMOVED lines=8> */
.L_x_8:


//--------------------- .nv.shared.reserved.0     --------------------------
	.section	.nv.shared.reserved.0,"aw",@nobits
	.weak		__nv_reservedSMEM_offset_0_alias
	.size		__nv_reservedSMEM_offset_0_alias, 0, 64
	.other		__nv_reservedSMEM_offset_0_alias,@"STO_CUDA_RESERVED_SHARED STV_DEFAULT"
__nv_reservedSMEM_offset_0_alias:
	.zero		0
	.zero		64


//--------------------- .nv.constant0._Z6kernelP6uchar4iii --------------------------
	.section	.nv.constant0._Z6kernelP6uchar4iii,"a",@progbits
	.sectionflags	@""
	.align	4
.nv.constant0._Z6kernelP6uchar4iii:
	.zero		916


//--------------------- SYMBOLS --------------------------

	.type		.nv.reservedSmem.offset0,@object
	.size		.nv.reservedSmem.offset0,0x4
